//
// Generated by NVIDIA NVVM Compiler
//
// Compiler Build ID: CL-36424714
// Cuda compilation tools, release 13.0, V13.0.88
// Based on NVVM 20.0.0
//

.version 9.0
.target sm_100
.address_size 64

	// .globl	_Z10dummyFunctv

.visible .entry _Z10dummyFunctv()
{


	ret;

}


// ===== COMPILED SASS (sm_100) =====

	.target	sm_100

	.elftype	@"ET_EXEC"


//--------------------- .note.nv.tkinfo           --------------------------
	.section	.note.nv.tkinfo,"",@"SHT_NOTE"
	.sectionflags	@"SHF_NOTE_NV_TKINFO"
	.tkinfo
        /*0018*/ 	.word	0x00000002
        /*0030*/ 	.string	""
        /*0030*/ 	.string	"ptxas"
        /*0030*/ 	.string	"Cuda compilation tools, release 13.0, V13.0.88"
        /*0030*/ 	.string	"Build cuda_13.0.r13.0/compiler.36424714_0"
        /*0030*/ 	.string	"-arch sm_100 -m 64 "



//--------------------- .note.nv.cuinfo           --------------------------
	.section	.note.nv.cuinfo,"",@"SHT_NOTE"
	.sectionflags	@"SHF_NOTE_NV_CUINFO"
        /*0018*/ 	.short	0x0002
        /*001a*/ 	.short	0x0064
        /*001c*/ 	.short	0x0082
	.zero		2


//--------------------- .nv.info                  --------------------------
	.section	.nv.info,"",@"SHT_CUDA_INFO"
	.align	4


	//----- nvinfo : EIATTR_REGCOUNT
	.align		4
        /*0000*/ 	.byte	0x04, 0x2f
        /*0002*/ 	.short	(.L_1 - .L_0)
	.align		4
.L_0:
        /*0004*/ 	.word	index@(_Z10dummyFunctv)
        /*0008*/ 	.word	0x00000004


	//----- nvinfo : EIATTR_FRAME_SIZE
	.align		4
.L_1:
        /*000c*/ 	.byte	0x04, 0x11
        /*000e*/ 	.short	(.L_3 - .L_2)
	.align		4
.L_2:
        /*0010*/ 	.word	index@(_Z10dummyFunctv)
        /*0014*/ 	.word	0x00000000


	//----- nvinfo : EIATTR_MIN_STACK_SIZE
	.align		4
.L_3:
        /*0018*/ 	.byte	0x04, 0x12
        /*001a*/ 	.short	(.L_5 - .L_4)
	.align		4
.L_4:
        /*001c*/ 	.word	index@(_Z10dummyFunctv)
        /*0020*/ 	.word	0x00000000
.L_5:


//--------------------- .nv.compat                --------------------------
	.section	.nv.compat,"",@"SHT_CUDA_COMPAT_INFO"
	.align	4
        /*0000*/ 	.byte	0x02, 0x09, 0x00, 0x00, 0x02, 0x02, 0x01, 0x00, 0x02, 0x05, 0x05, 0x00, 0x03, 0x07, 0x01, 0x01
        /*0010*/ 	.byte	0x02, 0x03, 0x00, 0x00, 0x02, 0x06, 0x01, 0x00, 0x04, 0x0b, 0x08, 0x00, 0x09, 0x00, 0x00, 0x00
        /*0020*/ 	.byte	0x00, 0x00, 0x00, 0x00


//--------------------- .nv.info._Z10dummyFunctv  --------------------------
	.section	.nv.info._Z10dummyFunctv,"",@"SHT_CUDA_INFO"
	.sectionflags	@""
	.align	4


	//----- nvinfo : EIATTR_CUDA_API_VERSION
	.align		4
        /*0000*/ 	.byte	0x04, 0x37
        /*0002*/ 	.short	(.L_7 - .L_6)
.L_6:
        /*0004*/ 	.word	0x00000082


	//----- nvinfo : EIATTR_SPARSE_MMA_MASK
	.align		4
.L_7:
        /*0008*/ 	.byte	0x03, 0x50
        /*000a*/ 	.short	0x0000


	//----- nvinfo : EIATTR_MAXREG_COUNT
	.align		4
        /*000c*/ 	.byte	0x03, 0x1b
        /*000e*/ 	.short	0x00ff


	//----- nvinfo : EIATTR_MERCURY_ISA_VERSION
	.align		4
        /*0010*/ 	.byte	0x03, 0x5f
        /*0012*/ 	.short	0x0101


	//----- nvinfo : EIATTR_VRC_CTA_INIT_COUNT
	.align		4
        /*0014*/ 	.byte	0x02, 0x4a
	.zero		1
	.zero		1


	//----- nvinfo : EIATTR_EXIT_INSTR_OFFSETS
	.align		4
        /*0018*/ 	.byte	0x04, 0x1c
        /*001a*/ 	.short	(.L_9 - .L_8)


	//   ....[0]....
.L_8:
        /*001c*/ 	.word	0x00000010


	//----- nvinfo : EIATTR_SW_WAR
	.align		4
.L_9:
        /*0020*/ 	.byte	0x04, 0x36
        /*0022*/ 	.short	(.L_11 - .L_10)
.L_10:
        /*0024*/ 	.word	0x00000008
.L_11:


//--------------------- .nv.callgraph             --------------------------
	.section	.nv.callgraph,"",@"SHT_CUDA_CALLGRAPH"
	.align	4
	.sectionentsize	8
	.align		4
        /*0000*/ 	.word	0x00000000
	.align		4
        /*0004*/ 	.word	0xffffffff
	.align		4
        /*0008*/ 	.word	0x00000000
	.align		4
        /*000c*/ 	.word	0xfffffffe
	.align		4
        /*0010*/ 	.word	0x00000000
	.align		4
        /*0014*/ 	.word	0xfffffffd
	.align		4
        /*0018*/ 	.word	0x00000000
	.align		4
        /*001c*/ 	.word	0xfffffffc


//--------------------- .text._Z10dummyFunctv     --------------------------
	.section	.text._Z10dummyFunctv,"ax",@progbits
	.align	128
        .global         _Z10dummyFunctv
        .type           _Z10dummyFunctv,@function
        .size           _Z10dummyFunctv,(.L_x_1 - _Z10dummyFunctv)
        .other          _Z10dummyFunctv,@"STO_CUDA_ENTRY STV_DEFAULT"
_Z10dummyFunctv:
.text._Z10dummyFunctv:
[----:B------:R-:W-:Y:S01]  /*0000*/  LDC R1, c[0x0][0x37c] ;  /* 0x0000df00ff017b82 */ /* 0x000fe20000000800 */
[----:B------:R-:W-:Y:S05]  /*0010*/  EXIT ;  /* 0x000000000000794d */ /* 0x000fea0003800000 */
.L_x_0:
[----:B------:R-:W-:-:S00]  /*0020*/  BRA `(.L_x_0) ;  /* 0xfffffffc00fc7947 */ /* 0x000fc0000383ffff */
[----:B------:R-:W-:-:S00]  /*0030*/  NOP ;  /* 0x0000000000007918 */ /* 0x000fc00000000000 */
        /* <DEDUP_REMOVED lines=12> */
.L_x_1:


//--------------------- .nv.shared.reserved.0     --------------------------
	.section	.nv.shared.reserved.0,"aw",@nobits
	.weak		__nv_reservedSMEM_offset_0_alias
	.size		__nv_reservedSMEM_offset_0_alias, 0, 64
	.other		__nv_reservedSMEM_offset_0_alias,@"STO_CUDA_RESERVED_SHARED STV_DEFAULT"
__nv_reservedSMEM_offset_0_alias:
	.zero		0
	.zero		64


//--------------------- .nv.constant0._Z10dummyFunctv --------------------------
	.section	.nv.constant0._Z10dummyFunctv,"a",@progbits
	.sectionflags	@""
	.align	4
.nv.constant0._Z10dummyFunctv:
	.zero		896


//--------------------- SYMBOLS --------------------------

	.type		.nv.reservedSmem.offset0,@object
	.size		.nv.reservedSmem.offset0,0x4
